//
// Generated by NVIDIA NVVM Compiler
//
// Compiler Build ID: CL-36424714
// Cuda compilation tools, release 13.0, V13.0.88
// Based on NVVM 20.0.0
//

.version 9.0
.target sm_100
.address_size 64

	// .globl	kernel

.visible .entry kernel(
	.param .u32 kernel_param_0,
	.param .u32 kernel_param_1,
	.param .u64 .ptr .align 1 kernel_param_2,
	.param .u64 .ptr .align 1 kernel_param_3,
	.param .u64 .ptr .align 1 kernel_param_4,
	.param .u64 .ptr .align 1 kernel_param_5,
	.param .u64 .ptr .align 1 kernel_param_6
)
{
	.reg .pred 	%p<13>;
	.reg .b32 	%r<31>;
	.reg .b32 	%f<44>;
	.reg .b64 	%rd<45>;

	ld.param.u32 	%r15, [kernel_param_0];
	ld.param.u64 	%rd12, [kernel_param_2];
	ld.param.u64 	%rd10, [kernel_param_3];
	ld.param.u64 	%rd11, [kernel_param_4];
	ld.param.u64 	%rd13, [kernel_param_5];
	ld.param.u64 	%rd14, [kernel_param_6];
	cvta.to.global.u64 	%rd1, %rd12;
	cvta.to.global.u64 	%rd2, %rd14;
	cvta.to.global.u64 	%rd3, %rd13;
	mov.u32 	%r1, %ctaid.y;
	mov.u32 	%r16, %ctaid.x;
	shl.b32 	%r17, %r1, 6;
	add.s32 	%r2, %r17, %r16;
	mul.wide.u32 	%rd15, %r2, 4;
	add.s64 	%rd16, %rd3, %rd15;
	ld.global.u32 	%r3, [%rd16];
	setp.ne.s32 	%p1, %r3, -1;
	@%p1 bra 	$L__BB0_3;
	mov.u32 	%r28, %tid.x;
	setp.ne.s32 	%p12, %r28, 0;
	@%p12 bra 	$L__BB0_23;
	add.s64 	%rd42, %rd2, %rd15;
	mov.b32 	%r29, -971227136;
	st.global.u32 	[%rd42], %r29;
	bra.uni 	$L__BB0_23;
$L__BB0_3:
	mov.u32 	%r18, %tid.x;
	setp.ne.s32 	%p2, %r18, 0;
	@%p2 bra 	$L__BB0_23;
	cvta.to.global.u64 	%rd17, %rd10;
	mul.wide.s32 	%rd18, %r3, 4;
	add.s64 	%rd19, %rd17, %rd18;
	ld.global.f32 	%f36, [%rd19];
	mul.lo.s32 	%r4, %r3, %r15;
	mul.wide.u32 	%rd20, %r1, 256;
	or.b64  	%rd21, %rd20, 16;
	add.s64 	%rd44, %rd3, %rd21;
	cvta.to.global.u64 	%rd22, %rd11;
	add.s64 	%rd43, %rd22, %rd21;
	mov.b32 	%r30, 0;
$L__BB0_5:
	ld.global.u32 	%r6, [%rd44+-16];
	setp.eq.s32 	%p3, %r6, -1;
	@%p3 bra 	$L__BB0_7;
	add.s32 	%r20, %r6, %r4;
	mul.wide.s32 	%rd23, %r20, 4;
	add.s64 	%rd24, %rd1, %rd23;
	ld.global.f32 	%f19, [%rd24];
	ld.global.f32 	%f20, [%rd43+-16];
	fma.rn.f32 	%f36, %f19, %f20, %f36;
$L__BB0_7:
	ld.global.u32 	%r7, [%rd44+-12];
	setp.eq.s32 	%p4, %r7, -1;
	@%p4 bra 	$L__BB0_9;
	add.s32 	%r21, %r7, %r4;
	mul.wide.s32 	%rd25, %r21, 4;
	add.s64 	%rd26, %rd1, %rd25;
	ld.global.f32 	%f21, [%rd26];
	ld.global.f32 	%f22, [%rd43+-12];
	fma.rn.f32 	%f36, %f21, %f22, %f36;
$L__BB0_9:
	ld.global.u32 	%r8, [%rd44+-8];
	setp.eq.s32 	%p5, %r8, -1;
	@%p5 bra 	$L__BB0_11;
	add.s32 	%r22, %r8, %r4;
	mul.wide.s32 	%rd27, %r22, 4;
	add.s64 	%rd28, %rd1, %rd27;
	ld.global.f32 	%f23, [%rd28];
	ld.global.f32 	%f24, [%rd43+-8];
	fma.rn.f32 	%f36, %f23, %f24, %f36;
$L__BB0_11:
	ld.global.u32 	%r9, [%rd44+-4];
	setp.eq.s32 	%p6, %r9, -1;
	@%p6 bra 	$L__BB0_13;
	add.s32 	%r23, %r9, %r4;
	mul.wide.s32 	%rd29, %r23, 4;
	add.s64 	%rd30, %rd1, %rd29;
	ld.global.f32 	%f25, [%rd30];
	ld.global.f32 	%f26, [%rd43+-4];
	fma.rn.f32 	%f36, %f25, %f26, %f36;
$L__BB0_13:
	ld.global.u32 	%r10, [%rd44];
	setp.eq.s32 	%p7, %r10, -1;
	@%p7 bra 	$L__BB0_15;
	add.s32 	%r24, %r10, %r4;
	mul.wide.s32 	%rd31, %r24, 4;
	add.s64 	%rd32, %rd1, %rd31;
	ld.global.f32 	%f27, [%rd32];
	ld.global.f32 	%f28, [%rd43];
	fma.rn.f32 	%f36, %f27, %f28, %f36;
$L__BB0_15:
	ld.global.u32 	%r11, [%rd44+4];
	setp.eq.s32 	%p8, %r11, -1;
	@%p8 bra 	$L__BB0_17;
	add.s32 	%r25, %r11, %r4;
	mul.wide.s32 	%rd33, %r25, 4;
	add.s64 	%rd34, %rd1, %rd33;
	ld.global.f32 	%f29, [%rd34];
	ld.global.f32 	%f30, [%rd43+4];
	fma.rn.f32 	%f36, %f29, %f30, %f36;
$L__BB0_17:
	ld.global.u32 	%r12, [%rd44+8];
	setp.eq.s32 	%p9, %r12, -1;
	@%p9 bra 	$L__BB0_19;
	add.s32 	%r26, %r12, %r4;
	mul.wide.s32 	%rd35, %r26, 4;
	add.s64 	%rd36, %rd1, %rd35;
	ld.global.f32 	%f31, [%rd36];
	ld.global.f32 	%f32, [%rd43+8];
	fma.rn.f32 	%f36, %f31, %f32, %f36;
$L__BB0_19:
	ld.global.u32 	%r13, [%rd44+12];
	setp.eq.s32 	%p10, %r13, -1;
	@%p10 bra 	$L__BB0_21;
	add.s32 	%r27, %r13, %r4;
	mul.wide.s32 	%rd37, %r27, 4;
	add.s64 	%rd38, %rd1, %rd37;
	ld.global.f32 	%f33, [%rd38];
	ld.global.f32 	%f34, [%rd43+12];
	fma.rn.f32 	%f36, %f33, %f34, %f36;
$L__BB0_21:
	add.s32 	%r30, %r30, 8;
	add.s64 	%rd44, %rd44, 32;
	add.s64 	%rd43, %rd43, 32;
	setp.ne.s32 	%p11, %r30, 64;
	@%p11 bra 	$L__BB0_5;
	add.s64 	%rd40, %rd2, %rd15;
	st.global.f32 	[%rd40], %f36;
$L__BB0_23:
	ret;

}


// ===== COMPILED SASS (sm_100) =====

	.target	sm_100

	.elftype	@"ET_EXEC"


//--------------------- .note.nv.tkinfo           --------------------------
	.section	.note.nv.tkinfo,"",@"SHT_NOTE"
	.sectionflags	@"SHF_NOTE_NV_TKINFO"
	.tkinfo
        /*0018*/ 	.word	0x00000002
        /*0030*/ 	.string	""
        /*0030*/ 	.string	"ptxas"
        /*0030*/ 	.string	"Cuda compilation tools, release 13.0, V13.0.88"
        /*0030*/ 	.string	"Build cuda_13.0.r13.0/compiler.36424714_0"
        /*0030*/ 	.string	"-arch sm_100 -m 64 "



//--------------------- .note.nv.cuinfo           --------------------------
	.section	.note.nv.cuinfo,"",@"SHT_NOTE"
	.sectionflags	@"SHF_NOTE_NV_CUINFO"
        /*0018*/ 	.short	0x0002
        /*001a*/ 	.short	0x0064
        /*001c*/ 	.short	0x0082
	.zero		2


//--------------------- .nv.info                  --------------------------
	.section	.nv.info,"",@"SHT_CUDA_INFO"
	.align	4


	//----- nvinfo : EIATTR_REGCOUNT
	.align		4
        /*0000*/ 	.byte	0x04, 0x2f
        /*0002*/ 	.short	(.L_1 - .L_0)
	.align		4
.L_0:
        /*0004*/ 	.word	index@(kernel)
        /*0008*/ 	.word	0x00000020


	//----- nvinfo : EIATTR_FRAME_SIZE
	.align		4
.L_1:
        /*000c*/ 	.byte	0x04, 0x11
        /*000e*/ 	.short	(.L_3 - .L_2)
	.align		4
.L_2:
        /*0010*/ 	.word	index@(kernel)
        /*0014*/ 	.word	0x00000000


	//----- nvinfo : EIATTR_MIN_STACK_SIZE
	.align		4
.L_3:
        /*0018*/ 	.byte	0x04, 0x12
        /*001a*/ 	.short	(.L_5 - .L_4)
	.align		4
.L_4:
        /*001c*/ 	.word	index@(kernel)
        /*0020*/ 	.word	0x00000000
.L_5:


//--------------------- .nv.compat                --------------------------
	.section	.nv.compat,"",@"SHT_CUDA_COMPAT_INFO"
	.align	4
        /*0000*/ 	.byte	0x02, 0x09, 0x00, 0x00, 0x02, 0x02, 0x01, 0x00, 0x02, 0x05, 0x05, 0x00, 0x03, 0x07, 0x01, 0x01
        /*0010*/ 	.byte	0x02, 0x03, 0x00, 0x00, 0x02, 0x06, 0x01, 0x00, 0x04, 0x0b, 0x08, 0x00, 0x09, 0x00, 0x00, 0x00
        /*0020*/ 	.byte	0x00, 0x00, 0x00, 0x00


//--------------------- .nv.info.kernel           --------------------------
	.section	.nv.info.kernel,"",@"SHT_CUDA_INFO"
	.sectionflags	@""
	.align	4


	//----- nvinfo : EIATTR_CUDA_API_VERSION
	.align		4
        /*0000*/ 	.byte	0x04, 0x37
        /*0002*/ 	.short	(.L_7 - .L_6)
.L_6:
        /*0004*/ 	.word	0x00000082


	//----- nvinfo : EIATTR_KPARAM_INFO
	.align		4
.L_7:
        /*0008*/ 	.byte	0x04, 0x17
        /*000a*/ 	.short	(.L_9 - .L_8)
.L_8:
        /*000c*/ 	.word	0x00000000
        /*0010*/ 	.short	0x0006
        /*0012*/ 	.short	0x0028
        /*0014*/ 	.byte	0x00, 0xf5, 0x21, 0x00


	//----- nvinfo : EIATTR_KPARAM_INFO
	.align		4
.L_9:
        /*0018*/ 	.byte	0x04, 0x17
        /*001a*/ 	.short	(.L_11 - .L_10)
.L_10:
        /*001c*/ 	.word	0x00000000
        /*0020*/ 	.short	0x0005
        /*0022*/ 	.short	0x0020
        /*0024*/ 	.byte	0x00, 0xf5, 0x21, 0x00


	//----- nvinfo : EIATTR_KPARAM_INFO
	.align		4
.L_11:
        /*0028*/ 	.byte	0x04, 0x17
        /*002a*/ 	.short	(.L_13 - .L_12)
.L_12:
        /*002c*/ 	.word	0x00000000
        /*0030*/ 	.short	0x0004
        /*0032*/ 	.short	0x0018
        /*0034*/ 	.byte	0x00, 0xf5, 0x21, 0x00


	//----- nvinfo : EIATTR_KPARAM_INFO
	.align		4
.L_13:
        /*0038*/ 	.byte	0x04, 0x17
        /*003a*/ 	.short	(.L_15 - .L_14)
.L_14:
        /*003c*/ 	.word	0x00000000
        /*0040*/ 	.short	0x0003
        /*0042*/ 	.short	0x0010
        /*0044*/ 	.byte	0x00, 0xf5, 0x21, 0x00


	//----- nvinfo : EIATTR_KPARAM_INFO
	.align		4
.L_15:
        /*0048*/ 	.byte	0x04, 0x17
        /*004a*/ 	.short	(.L_17 - .L_16)
.L_16:
        /*004c*/ 	.word	0x00000000
        /*0050*/ 	.short	0x0002
        /*0052*/ 	.short	0x0008
        /*0054*/ 	.byte	0x00, 0xf5, 0x21, 0x00


	//----- nvinfo : EIATTR_KPARAM_INFO
	.align		4
.L_17:
        /*0058*/ 	.byte	0x04, 0x17
        /*005a*/ 	.short	(.L_19 - .L_18)
.L_18:
        /*005c*/ 	.word	0x00000000
        /*0060*/ 	.short	0x0001
        /*0062*/ 	.short	0x0004
        /*0064*/ 	.byte	0x00, 0xf0, 0x11, 0x00


	//----- nvinfo : EIATTR_KPARAM_INFO
	.align		4
.L_19:
        /*0068*/ 	.byte	0x04, 0x17
        /*006a*/ 	.short	(.L_21 - .L_20)
.L_20:
        /*006c*/ 	.word	0x00000000
        /*0070*/ 	.short	0x0000
        /*0072*/ 	.short	0x0000
        /*0074*/ 	.byte	0x00, 0xf0, 0x11, 0x00


	//----- nvinfo : EIATTR_SPARSE_MMA_MASK
	.align		4
.L_21:
        /*0078*/ 	.byte	0x03, 0x50
        /*007a*/ 	.short	0x0000


	//----- nvinfo : EIATTR_MAXREG_COUNT
	.align		4
        /*007c*/ 	.byte	0x03, 0x1b
        /*007e*/ 	.short	0x00ff


	//----- nvinfo : EIATTR_MERCURY_ISA_VERSION
	.align		4
        /*0080*/ 	.byte	0x03, 0x5f
        /*0082*/ 	.short	0x0101


	//----- nvinfo : EIATTR_VRC_CTA_INIT_COUNT
	.align		4
        /*0084*/ 	.byte	0x02, 0x4a
	.zero		1
	.zero		1


	//----- nvinfo : EIATTR_EXIT_INSTR_OFFSETS
	.align		4
        /*0088*/ 	.byte	0x04, 0x1c
        /*008a*/ 	.short	(.L_23 - .L_22)


	//   ....[0]....
.L_22:
        /*008c*/ 	.word	0x000000c0


	//   ....[1]....
        /*0090*/ 	.word	0x00000110


	//   ....[2]....
        /*0094*/ 	.word	0x00000140


	//   ....[3]....
        /*0098*/ 	.word	0x00000750


	//----- nvinfo : EIATTR_CBANK_PARAM_SIZE
	.align		4
.L_23:
        /*009c*/ 	.byte	0x03, 0x19
        /*009e*/ 	.short	0x0030


	//----- nvinfo : EIATTR_PARAM_CBANK
	.align		4
        /*00a0*/ 	.byte	0x04, 0x0a
        /*00a2*/ 	.short	(.L_25 - .L_24)
	.align		4
.L_24:
        /*00a4*/ 	.word	index@(.nv.constant0.kernel)
        /*00a8*/ 	.short	0x0380
        /*00aa*/ 	.short	0x0030


	//----- nvinfo : EIATTR_SW_WAR
	.align		4
.L_25:
        /*00ac*/ 	.byte	0x04, 0x36
        /*00ae*/ 	.short	(.L_27 - .L_26)
.L_26:
        /*00b0*/ 	.word	0x00000008
.L_27:


//--------------------- .nv.callgraph             --------------------------
	.section	.nv.callgraph,"",@"SHT_CUDA_CALLGRAPH"
	.align	4
	.sectionentsize	8
	.align		4
        /*0000*/ 	.word	0x00000000
	.align		4
        /*0004*/ 	.word	0xffffffff
	.align		4
        /*0008*/ 	.word	0x00000000
	.align		4
        /*000c*/ 	.word	0xfffffffe
	.align		4
        /*0010*/ 	.word	0x00000000
	.align		4
        /*0014*/ 	.word	0xfffffffd
	.align		4
        /*0018*/ 	.word	0x00000000
	.align		4
        /*001c*/ 	.word	0xfffffffc


//--------------------- .text.kernel              --------------------------
	.section	.text.kernel,"ax",@progbits
	.align	128
        .global         kernel
        .type           kernel,@function
        .size           kernel,(.L_x_3 - kernel)
        .other          kernel,@"STO_CUDA_ENTRY STV_DEFAULT"
kernel:
.text.kernel:
[----:B------:R-:W-:Y:S01]  /*0000*/  LDC R1, c[0x0][0x37c] ;  /* 0x0000df00ff017b82 */ /* 0x000fe20000000800 */
[----:B------:R-:W0:Y:S07]  /*0010*/  S2R R4, SR_CTAID.Y ;  /* 0x0000000000047919 */ /* 0x000e2e0000002600 */
[----:B------:R-:W1:Y:S01]  /*0020*/  LDC.64 R2, c[0x0][0x3a0] ;  /* 0x0000e800ff027b82 */ /* 0x000e620000000a00 */
[----:B------:R-:W2:Y:S01]  /*0030*/  LDCU.64 UR6, c[0x0][0x358] ;  /* 0x00006b00ff0677ac */ /* 0x000ea20008000a00 */
[----:B------:R-:W0:Y:S02]  /*0040*/  S2R R5, SR_CTAID.X ;  /* 0x0000000000057919 */ /* 0x000e240000002500 */
[----:B0-----:R-:W-:-:S05]  /*0050*/  LEA R0, R4, R5, 0x6 ;  /* 0x0000000504007211 */ /* 0x001fca00078e30ff */
[----:B-1----:R-:W-:-:S06]  /*0060*/  IMAD.WIDE.U32 R2, R0, 0x4, R2 ;  /* 0x0000000400027825 */ /* 0x002fcc00078e0002 */
[----:B--2---:R-:W2:Y:S02]  /*0070*/  LDG.E R2, desc[UR6][R2.64] ;  /* 0x0000000602027981 */ /* 0x004ea4000c1e1900 */
[----:B--2---:R-:W-:-:S13]  /*0080*/  ISETP.NE.AND P0, PT, R2, -0x1, PT ;  /* 0xffffffff0200780c */ /* 0x004fda0003f05270 */
[----:B------:R-:W-:Y:S05]  /*0090*/  @P0 BRA `(.L_x_0) ;  /* 0x0000000000200947 */ /* 0x000fea0003800000 */
[----:B------:R-:W0:Y:S02]  /*00a0*/  S2R R2, SR_TID.X ;  /* 0x0000000000027919 */ /* 0x000e240000002100 */
[----:B0-----:R-:W-:-:S13]  /*00b0*/  ISETP.NE.AND P0, PT, R2, RZ, PT ;  /* 0x000000ff0200720c */ /* 0x001fda0003f05270 */
[----:B------:R-:W-:Y:S05]  /*00c0*/  @P0 EXIT ;  /* 0x000000000000094d */ /* 0x000fea0003800000 */
[----:B------:R-:W0:Y:S01]  /*00d0*/  LDC.64 R2, c[0x0][0x3a8] ;  /* 0x0000ea00ff027b82 */ /* 0x000e220000000a00 */
[----:B------:R-:W-:Y:S02]  /*00e0*/  HFMA2 R5, -RZ, RZ, -6.109375, 2 ;  /* 0xc61c4000ff057431 */ /* 0x000fe400000001ff */
[----:B0-----:R-:W-:-:S05]  /*00f0*/  IMAD.WIDE.U32 R2, R0, 0x4, R2 ;  /* 0x0000000400027825 */ /* 0x001fca00078e0002 */
[----:B------:R-:W-:Y:S01]  /*0100*/  STG.E desc[UR6][R2.64], R5 ;  /* 0x0000000502007986 */ /* 0x000fe2000c101906 */
[----:B------:R-:W-:Y:S05]  /*0110*/  EXIT ;  /* 0x000000000000794d */ /* 0x000fea0003800000 */
.L_x_0:
[----:B------:R-:W0:Y:S02]  /*0120*/  S2R R3, SR_TID.X ;  /* 0x0000000000037919 */ /* 0x000e240000002100 */
[----:B0-----:R-:W-:-:S13]  /*0130*/  ISETP.NE.AND P0, PT, R3, RZ, PT ;  /* 0x000000ff0300720c */ /* 0x001fda0003f05270 */
[----:B------:R-:W-:Y:S05]  /*0140*/  @P0 EXIT ;  /* 0x000000000000094d */ /* 0x000fea0003800000 */
[----:B------:R-:W0:Y:S01]  /*0150*/  LDC.64 R6, c[0x0][0x390] ;  /* 0x0000e400ff067b82 */ /* 0x000e220000000a00 */
[----:B------:R-:W1:Y:S01]  /*0160*/  LDCU.64 UR4, c[0x0][0x3a0] ;  /* 0x00007400ff0477ac */ /* 0x000e620008000a00 */
[----:B------:R-:W2:Y:S01]  /*0170*/  LDCU.64 UR8, c[0x0][0x398] ;  /* 0x00007300ff0877ac */ /* 0x000ea20008000a00 */
[----:B0-----:R-:W-:-:S05]  /*0180*/  IMAD.WIDE R6, R2, 0x4, R6 ;  /* 0x0000000402067825 */ /* 0x001fca00078e0206 */
[----:B------:R0:W5:Y:S01]  /*0190*/  LDG.E R3, desc[UR6][R6.64] ;  /* 0x0000000606037981 */ /* 0x000162000c1e1900 */
[----:B------:R-:W-:-:S03]  /*01a0*/  IMAD.WIDE.U32 R4, R4, 0x100, RZ ;  /* 0x0000010004047825 */ /* 0x000fc600078e00ff */
[----:B------:R-:W-:-:S04]  /*01b0*/  LOP3.LUT R4, R4, 0x10, RZ, 0xfc, !PT ;  /* 0x0000001004047812 */ /* 0x000fc800078efcff */
[C---:B-1----:R-:W-:Y:S01]  /*01c0*/  IADD3 R18, P0, PT, R4.reuse, UR4, RZ ;  /* 0x0000000404127c10 */ /* 0x042fe2000ff1e0ff */
[----:B------:R-:W-:Y:S01]  /*01d0*/  UMOV UR4, URZ ;  /* 0x000000ff00047c82 */ /* 0x000fe20008000000 */
[----:B--2---:R-:W-:Y:S02]  /*01e0*/  IADD3 R4, P1, PT, R4, UR8, RZ ;  /* 0x0000000804047c10 */ /* 0x004fe4000ff3e0ff */
[C---:B------:R-:W-:Y:S02]  /*01f0*/  IADD3.X R19, PT, PT, R5.reuse, UR5, RZ, P0, !PT ;  /* 0x0000000505137c10 */ /* 0x040fe400087fe4ff */
[----:B0-----:R-:W-:-:S09]  /*0200*/  IADD3.X R17, PT, PT, R5, UR9, RZ, P1, !PT ;  /* 0x0000000905117c10 */ /* 0x001fd20008ffe4ff */
.L_x_1:
[----:B------:R-:W2:Y:S04]  /*0210*/  LDG.E R6, desc[UR6][R18.64+-0x10] ;  /* 0xfffff00612067981 */ /* 0x000ea8000c1e1900 */
[----:B------:R-:W3:Y:S04]  /*0220*/  LDG.E R13, desc[UR6][R18.64+-0xc] ;  /* 0xfffff406120d7981 */ /* 0x000ee8000c1e1900 */
[----:B------:R-:W4:Y:S04]  /*0230*/  LDG.E R25, desc[UR6][R18.64+-0x8] ;  /* 0xfffff80612197981 */ /* 0x000f28000c1e1900 */
[----:B------:R-:W4:Y:S04]  /*0240*/  LDG.E R27, desc[UR6][R18.64+-0x4] ;  /* 0xfffffc06121b7981 */ /* 0x000f28000c1e1900 */
[----:B------:R-:W4:Y:S04]  /*0250*/  LDG.E R9, desc[UR6][R18.64] ;  /* 0x0000000612097981 */ /* 0x000f28000c1e1900 */
[----:B------:R-:W4:Y:S04]  /*0260*/  LDG.E R11, desc[UR6][R18.64+0x8] ;  /* 0x00000806120b7981 */ /* 0x000f28000c1e1900 */
[----:B------:R-:W4:Y:S01]  /*0270*/  LDG.E R7, desc[UR6][R18.64+0xc] ;  /* 0x00000c0612077981 */ /* 0x000f22000c1e1900 */
[----:B--2---:R-:W-:-:S13]  /*0280*/  ISETP.NE.AND P6, PT, R6, -0x1, PT ;  /* 0xffffffff0600780c */ /* 0x004fda0003fc5270 */
[----:B------:R-:W0:Y:S08]  /*0290*/  @P6 LDC R5, c[0x0][0x380] ;  /* 0x0000e000ff056b82 */ /* 0x000e300000000800 */
[----:B------:R-:W1:Y:S01]  /*02a0*/  @P6 LDC.64 R14, c[0x0][0x388] ;  /* 0x0000e200ff0e6b82 */ /* 0x000e620000000a00 */
[----:B0-----:R-:W-:-:S04]  /*02b0*/  @P6 IMAD R5, R2, R5, R6 ;  /* 0x0000000502056224 */ /* 0x001fc800078e0206 */
[----:B-1----:R-:W-:Y:S02]  /*02c0*/  @P6 IMAD.WIDE R14, R5, 0x4, R14 ;  /* 0x00000004050e6825 */ /* 0x002fe400078e020e */
[----:B------:R-:W2:Y:S04]  /*02d0*/  LDG.E R5, desc[UR6][R18.64+0x4] ;  /* 0x0000040612057981 */ /* 0x000ea8000c1e1900 */
[----:B------:R0:W2:Y:S02]  /*02e0*/  @P6 LDG.E R10, desc[UR6][R14.64] ;  /* 0x000000060e0a6981 */ /* 0x0000a4000c1e1900 */
[----:B0-----:R-:W-:Y:S02]  /*02f0*/  MOV R14, R4 ;  /* 0x00000004000e7202 */ /* 0x001fe40000000f00 */
[----:B------:R-:W-:-:S05]  /*0300*/  MOV R15, R17 ;  /* 0x00000011000f7202 */ /* 0x000fca0000000f00 */
[----:B------:R-:W2:Y:S01]  /*0310*/  @P6 LDG.E R12, desc[UR6][R14.64+-0x10] ;  /* 0xfffff0060e0c6981 */ /* 0x000ea2000c1e1900 */
[----:B---3--:R-:W-:Y:S02]  /*0320*/  ISETP.NE.AND P0, PT, R13, -0x1, PT ;  /* 0xffffffff0d00780c */ /* 0x008fe40003f05270 */
[----:B----4-:R-:W-:Y:S02]  /*0330*/  ISETP.NE.AND P1, PT, R25, -0x1, PT ;  /* 0xffffffff1900780c */ /* 0x010fe40003f25270 */
[----:B------:R-:W-:-:S09]  /*0340*/  ISETP.NE.AND P2, PT, R27, -0x1, PT ;  /* 0xffffffff1b00780c */ /* 0x000fd20003f45270 */
[----:B------:R-:W0:Y:S01]  /*0350*/  @P0 LDC R29, c[0x0][0x380] ;  /* 0x0000e000ff1d0b82 */ /* 0x000e220000000800 */
[----:B------:R-:W-:-:S07]  /*0360*/  ISETP.NE.AND P3, PT, R9, -0x1, PT ;  /* 0xffffffff0900780c */ /* 0x000fce0003f65270 */
[----:B------:R-:W1:Y:S08]  /*0370*/  @P1 LDC R8, c[0x0][0x380] ;  /* 0x0000e000ff081b82 */ /* 0x000e700000000800 */
[----:B------:R-:W3:Y:S08]  /*0380*/  @P1 LDC.64 R16, c[0x0][0x388] ;  /* 0x0000e200ff101b82 */ /* 0x000ef00000000a00 */
[----:B------:R-:W4:Y:S08]  /*0390*/  @P2 LDC R6, c[0x0][0x380] ;  /* 0x0000e000ff062b82 */ /* 0x000f300000000800 */
[----:B------:R-:W4:Y:S01]  /*03a0*/  @P2 LDC.64 R20, c[0x0][0x388] ;  /* 0x0000e200ff142b82 */ /* 0x000f220000000a00 */
[----:B------:R-:W-:-:S07]  /*03b0*/  ISETP.NE.AND P5, PT, R11, -0x1, PT ;  /* 0xffffffff0b00780c */ /* 0x000fce0003fa5270 */
[----:B------:R-:W4:Y:S01]  /*03c0*/  @P0 LDC.64 R22, c[0x0][0x388] ;  /* 0x0000e200ff160b82 */ /* 0x000f220000000a00 */
[C---:B0-----:R-:W-:Y:S02]  /*03d0*/  @P0 IMAD R29, R2.reuse, R29, R13 ;  /* 0x0000001d021d0224 */ /* 0x041fe400078e020d */
[----:B-1----:R-:W-:-:S05]  /*03e0*/  @P1 IMAD R25, R2, R8, R25 ;  /* 0x0000000802191224 */ /* 0x002fca00078e0219 */
[----:B------:R-:W0:Y:S01]  /*03f0*/  @P3 LDC R4, c[0x0][0x380] ;  /* 0x0000e000ff043b82 */ /* 0x000e220000000800 */
[----:B---3--:R-:W-:-:S04]  /*0400*/  @P1 IMAD.WIDE R16, R25, 0x4, R16 ;  /* 0x0000000419101825 */ /* 0x008fc800078e0210 */
[----:B----4-:R-:W-:Y:S02]  /*0410*/  @P2 IMAD R27, R2, R6, R27 ;  /* 0x00000006021b2224 */ /* 0x010fe400078e021b */
[----:B------:R-:W3:Y:S01]  /*0420*/  @P1 LDG.E R16, desc[UR6][R16.64] ;  /* 0x0000000610101981 */ /* 0x000ee2000c1e1900 */
[----:B------:R-:W1:Y:S01]  /*0430*/  @P5 LDC R6, c[0x0][0x380] ;  /* 0x0000e000ff065b82 */ /* 0x000e620000000800 */
[----:B------:R-:W-:-:S06]  /*0440*/  @P2 IMAD.WIDE R26, R27, 0x4, R20 ;  /* 0x000000041b1a2825 */ /* 0x000fcc00078e0214 */
[----:B------:R-:W4:Y:S01]  /*0450*/  @P2 LDG.E R26, desc[UR6][R26.64] ;  /* 0x000000061a1a2981 */ /* 0x000f22000c1e1900 */
[----:B------:R-:W1:Y:S01]  /*0460*/  @P5 LDC.64 R20, c[0x0][0x388] ;  /* 0x0000e200ff145b82 */ /* 0x000e620000000a00 */
[----:B------:R-:W-:-:S06]  /*0470*/  @P0 IMAD.WIDE R22, R29, 0x4, R22 ;  /* 0x000000041d160825 */ /* 0x000fcc00078e0216 */
[----:B------:R-:W3:Y:S01]  /*0480*/  @P0 LDG.E R22, desc[UR6][R22.64] ;  /* 0x0000000616160981 */ /* 0x000ee2000c1e1900 */
[----:B0-----:R-:W-:-:S03]  /*0490*/  @P3 IMAD R9, R2, R4, R9 ;  /* 0x0000000402093224 */ /* 0x001fc600078e0209 */
[----:B------:R-:W3:Y:S01]  /*04a0*/  @P0 LDG.E R4, desc[UR6][R14.64+-0xc] ;  /* 0xfffff4060e040981 */ /* 0x000ee2000c1e1900 */
[----:B-1----:R-:W-:-:S03]  /*04b0*/  @P5 IMAD R11, R2, R6, R11 ;  /* 0x00000006020b5224 */ /* 0x002fc600078e020b */
[----:B------:R-:W4:Y:S01]  /*04c0*/  @P3 LDG.E R6, desc[UR6][R14.64] ;  /* 0x000000060e063981 */ /* 0x000f22000c1e1900 */
[----:B------:R-:W-:-:S06]  /*04d0*/  @P5 IMAD.WIDE R20, R11, 0x4, R20 ;  /* 0x000000040b145825 */ /* 0x000fcc00078e0214 */
[----:B------:R-:W4:Y:S01]  /*04e0*/  @P5 LDG.E R20, desc[UR6][R20.64] ;  /* 0x0000000614145981 */ /* 0x000f22000c1e1900 */
[----:B--2---:R-:W-:-:S13]  /*04f0*/  ISETP.NE.AND P4, PT, R5, -0x1, PT ;  /* 0xffffffff0500780c */ /* 0x004fda0003f85270 */
[----:B------:R-:W0:Y:S01]  /*0500*/  @P4 LDC R8, c[0x0][0x380] ;  /* 0x0000e000ff084b82 */ /* 0x000e220000000800 */
[----:B-----5:R-:W-:Y:S01]  /*0510*/  @P6 FFMA R3, R10, R12, R3 ;  /* 0x0000000c0a036223 */ /* 0x020fe20000000003 */
[----:B------:R-:W-:-:S06]  /*0520*/  ISETP.NE.AND P6, PT, R7, -0x1, PT ;  /* 0xffffffff0700780c */ /* 0x000fcc0003fc5270 */
[----:B------:R-:W1:Y:S08]  /*0530*/  @P3 LDC.64 R12, c[0x0][0x388] ;  /* 0x0000e200ff0c3b82 */ /* 0x000e700000000a00 */
[----:B------:R-:W2:Y:S08]  /*0540*/  @P4 LDC.64 R24, c[0x0][0x388] ;  /* 0x0000e200ff184b82 */ /* 0x000eb00000000a00 */
[----:B------:R-:W2:Y:S08]  /*0550*/  @P6 LDC R10, c[0x0][0x380] ;  /* 0x0000e000ff0a6b82 */ /* 0x000eb00000000800 */
[----:B------:R-:W2:Y:S01]  /*0560*/  @P6 LDC.64 R28, c[0x0][0x388] ;  /* 0x0000e200ff1c6b82 */ /* 0x000ea20000000a00 */
[----:B-1----:R-:W-:-:S04]  /*0570*/  @P3 IMAD.WIDE R12, R9, 0x4, R12 ;  /* 0x00000004090c3825 */ /* 0x002fc800078e020c */
[C---:B0-----:R-:W-:Y:S02]  /*0580*/  @P4 IMAD R9, R2.reuse, R8, R5 ;  /* 0x0000000802094224 */ /* 0x041fe400078e0205 */
[----:B------:R-:W4:Y:S02]  /*0590*/  @P1 LDG.E R5, desc[UR6][R14.64+-0x8] ;  /* 0xfffff8060e051981 */ /* 0x000f24000c1e1900 */
[----:B--2---:R-:W-:Y:S02]  /*05a0*/  @P4 IMAD.WIDE R24, R9, 0x4, R24 ;  /* 0x0000000409184825 */ /* 0x004fe400078e0218 */
[----:B------:R-:W2:Y:S04]  /*05b0*/  @P2 LDG.E R8, desc[UR6][R14.64+-0x4] ;  /* 0xfffffc060e082981 */ /* 0x000ea8000c1e1900 */
[----:B------:R-:W2:Y:S01]  /*05c0*/  @P3 LDG.E R12, desc[UR6][R12.64] ;  /* 0x000000060c0c3981 */ /* 0x000ea2000c1e1900 */
[----:B------:R-:W-:-:S03]  /*05d0*/  @P6 IMAD R9, R2, R10, R7 ;  /* 0x0000000a02096224 */ /* 0x000fc600078e0207 */
[----:B------:R-:W2:Y:S04]  /*05e0*/  @P4 LDG.E R24, desc[UR6][R24.64] ;  /* 0x0000000618184981 */ /* 0x000ea8000c1e1900 */
[----:B------:R-:W2:Y:S01]  /*05f0*/  @P4 LDG.E R7, desc[UR6][R14.64+0x4] ;  /* 0x000004060e074981 */ /* 0x000ea2000c1e1900 */
[----:B------:R-:W-:-:S03]  /*0600*/  @P6 IMAD.WIDE R28, R9, 0x4, R28 ;  /* 0x00000004091c6825 */ /* 0x000fc600078e021c */
[----:B------:R-:W2:Y:S04]  /*0610*/  @P5 LDG.E R9, desc[UR6][R14.64+0x8] ;  /* 0x000008060e095981 */ /* 0x000ea8000c1e1900 */
[----:B------:R-:W2:Y:S04]  /*0620*/  @P6 LDG.E R28, desc[UR6][R28.64] ;  /* 0x000000061c1c6981 */ /* 0x000ea8000c1e1900 */
[----:B------:R-:W2:Y:S01]  /*0630*/  @P6 LDG.E R10, desc[UR6][R14.64+0xc] ;  /* 0x00000c060e0a6981 */ /* 0x000ea2000c1e1900 */
[----:B------:R-:W-:-:S04]  /*0640*/  UIADD3 UR4, UPT, UPT, UR4, 0x8, URZ ;  /* 0x0000000804047890 */ /* 0x000fc8000fffe0ff */
[----:B------:R-:W-:Y:S01]  /*0650*/  UISETP.NE.AND UP0, UPT, UR4, 0x40, UPT ;  /* 0x000000400400788c */ /* 0x000fe2000bf05270 */
[----:B---3--:R-:W-:Y:S01]  /*0660*/  @P0 FFMA R3, R22, R4, R3 ;  /* 0x0000000416030223 */ /* 0x008fe20000000003 */
[----:B------:R-:W-:-:S04]  /*0670*/  IADD3 R18, P0, PT, R18, 0x20, RZ ;  /* 0x0000002012127810 */ /* 0x000fc80007f1e0ff */
[----:B------:R-:W-:Y:S01]  /*0680*/  IADD3.X R19, PT, PT, RZ, R19, RZ, P0, !PT ;  /* 0x00000013ff137210 */ /* 0x000fe200007fe4ff */
[----:B----4-:R-:W-:-:S04]  /*0690*/  @P1 FFMA R3, R16, R5, R3 ;  /* 0x0000000510031223 */ /* 0x010fc80000000003 */
[----:B--2---:R-:W-:-:S04]  /*06a0*/  @P2 FFMA R3, R26, R8, R3 ;  /* 0x000000081a032223 */ /* 0x004fc80000000003 */
[----:B------:R-:W-:Y:S01]  /*06b0*/  @P3 FFMA R3, R12, R6, R3 ;  /* 0x000000060c033223 */ /* 0x000fe20000000003 */
[----:B------:R-:W-:-:S03]  /*06c0*/  IADD3 R4, P1, PT, R14, 0x20, RZ ;  /* 0x000000200e047810 */ /* 0x000fc60007f3e0ff */
[----:B------:R-:W-:-:S04]  /*06d0*/  @P4 FFMA R3, R24, R7, R3 ;  /* 0x0000000718034223 */ /* 0x000fc80000000003 */
[----:B------:R-:W-:Y:S01]  /*06e0*/  @P5 FFMA R3, R20, R9, R3 ;  /* 0x0000000914035223 */ /* 0x000fe20000000003 */
[----:B------:R-:W-:-:S03]  /*06f0*/  IADD3.X R17, PT, PT, RZ, R15, RZ, P1, !PT ;  /* 0x0000000fff117210 */ /* 0x000fc60000ffe4ff */
[----:B------:R-:W-:Y:S01]  /*0700*/  @P6 FFMA R3, R28, R10, R3 ;  /* 0x0000000a1c036223 */ /* 0x000fe20000000003 */
[----:B------:R-:W-:Y:S06]  /*0710*/  BRA.U UP0, `(.L_x_1) ;  /* 0xfffffff900bc7547 */ /* 0x000fec000b83ffff */
[----:B------:R-:W0:Y:S02]  /*0720*/  LDC.64 R4, c[0x0][0x3a8] ;  /* 0x0000ea00ff047b82 */ /* 0x000e240000000a00 */
[----:B0-----:R-:W-:-:S05]  /*0730*/  IMAD.WIDE.U32 R4, R0, 0x4, R4 ;  /* 0x0000000400047825 */ /* 0x001fca00078e0004 */
[----:B------:R-:W-:Y:S01]  /*0740*/  STG.E desc[UR6][R4.64], R3 ;  /* 0x0000000304007986 */ /* 0x000fe2000c101906 */
[----:B------:R-:W-:Y:S05]  /*0750*/  EXIT ;  /* 0x000000000000794d */ /* 0x000fea0003800000 */
.L_x_2:
[----:B------:R-:W-:-:S00]  /*0760*/  BRA `(.L_x_2) ;  /* 0xfffffffc00fc7947 */ /* 0x000fc0000383ffff */
[----:B------:R-:W-:-:S00]  /*0770*/  NOP ;  /* 0x0000000000007918 */ /* 0x000fc00000000000 */
        /* <DEDUP_REMOVED lines=8> */
.L_x_3:


//--------------------- .nv.shared.reserved.0     --------------------------
	.section	.nv.shared.reserved.0,"aw",@nobits
	.weak		__nv_reservedSMEM_offset_0_alias
	.size		__nv_reservedSMEM_offset_0_alias, 0, 64
	.other		__nv_reservedSMEM_offset_0_alias,@"STO_CUDA_RESERVED_SHARED STV_DEFAULT"
__nv_reservedSMEM_offset_0_alias:
	.zero		0
	.zero		64


//--------------------- .nv.constant0.kernel      --------------------------
	.section	.nv.constant0.kernel,"a",@progbits
	.sectionflags	@""
	.align	4
.nv.constant0.kernel:
	.zero		944


//--------------------- SYMBOLS --------------------------

	.type		.nv.reservedSmem.offset0,@object
	.size		.nv.reservedSmem.offset0,0x4
